//
// Generated by NVIDIA NVVM Compiler
//
// Compiler Build ID: CL-36424714
// Cuda compilation tools, release 13.0, V13.0.88
// Based on NVVM 20.0.0
//

.version 9.0
.target sm_100
.address_size 64

	// .globl	_Z13cuda_kthsmallPKii
.extern .func  (.param .b32 func_retval0) vprintf
(
	.param .b64 vprintf_param_0,
	.param .b64 vprintf_param_1
)
;
.global .align 1 .b8 $str[11] = {70, 111, 117, 110, 100, 44, 32, 37, 100, 10};

.visible .entry _Z13cuda_kthsmallPKii(
	.param .u64 .ptr .align 1 _Z13cuda_kthsmallPKii_param_0,
	.param .u32 _Z13cuda_kthsmallPKii_param_1
)
{
	.local .align 8 .b8 	__local_depot0[8];
	.reg .b64 	%SP;
	.reg .b64 	%SPL;
	.reg .pred 	%p<38>;
	.reg .b32 	%r<97>;
	.reg .b64 	%rd<13>;

	mov.u64 	%SPL, __local_depot0;
	cvta.local.u64 	%SP, %SPL;
	ld.param.u64 	%rd4, [_Z13cuda_kthsmallPKii_param_0];
	ld.param.u32 	%r9, [_Z13cuda_kthsmallPKii_param_1];
	mov.u32 	%r10, %ntid.x;
	mov.u32 	%r11, %ctaid.x;
	mov.u32 	%r12, %tid.x;
	mad.lo.s32 	%r1, %r10, %r11, %r12;
	setp.gt.s32 	%p1, %r1, 199999;
	@%p1 bra 	$L__BB0_5;
	cvta.to.global.u64 	%rd5, %rd4;
	mul.wide.s32 	%rd6, %r1, 4;
	add.s64 	%rd7, %rd5, %rd6;
	ld.global.u32 	%r2, [%rd7];
	add.s64 	%rd12, %rd5, 32;
	mov.b32 	%r94, 0;
	mov.u32 	%r95, %r94;
	mov.u32 	%r96, %r94;
$L__BB0_2:
	ld.global.u32 	%r14, [%rd12+-32];
	setp.gt.s32 	%p2, %r2, %r14;
	selp.u32 	%r15, 1, 0, %p2;
	add.s32 	%r16, %r96, %r15;
	setp.ge.s32 	%p3, %r2, %r14;
	selp.u32 	%r17, 1, 0, %p3;
	add.s32 	%r18, %r95, %r17;
	ld.global.u32 	%r19, [%rd12+-28];
	setp.gt.s32 	%p4, %r2, %r19;
	selp.u32 	%r20, 1, 0, %p4;
	add.s32 	%r21, %r16, %r20;
	setp.ge.s32 	%p5, %r2, %r19;
	selp.u32 	%r22, 1, 0, %p5;
	add.s32 	%r23, %r18, %r22;
	ld.global.u32 	%r24, [%rd12+-24];
	setp.gt.s32 	%p6, %r2, %r24;
	selp.u32 	%r25, 1, 0, %p6;
	add.s32 	%r26, %r21, %r25;
	setp.ge.s32 	%p7, %r2, %r24;
	selp.u32 	%r27, 1, 0, %p7;
	add.s32 	%r28, %r23, %r27;
	ld.global.u32 	%r29, [%rd12+-20];
	setp.gt.s32 	%p8, %r2, %r29;
	selp.u32 	%r30, 1, 0, %p8;
	add.s32 	%r31, %r26, %r30;
	setp.ge.s32 	%p9, %r2, %r29;
	selp.u32 	%r32, 1, 0, %p9;
	add.s32 	%r33, %r28, %r32;
	ld.global.u32 	%r34, [%rd12+-16];
	setp.gt.s32 	%p10, %r2, %r34;
	selp.u32 	%r35, 1, 0, %p10;
	add.s32 	%r36, %r31, %r35;
	setp.ge.s32 	%p11, %r2, %r34;
	selp.u32 	%r37, 1, 0, %p11;
	add.s32 	%r38, %r33, %r37;
	ld.global.u32 	%r39, [%rd12+-12];
	setp.gt.s32 	%p12, %r2, %r39;
	selp.u32 	%r40, 1, 0, %p12;
	add.s32 	%r41, %r36, %r40;
	setp.ge.s32 	%p13, %r2, %r39;
	selp.u32 	%r42, 1, 0, %p13;
	add.s32 	%r43, %r38, %r42;
	ld.global.u32 	%r44, [%rd12+-8];
	setp.gt.s32 	%p14, %r2, %r44;
	selp.u32 	%r45, 1, 0, %p14;
	add.s32 	%r46, %r41, %r45;
	setp.ge.s32 	%p15, %r2, %r44;
	selp.u32 	%r47, 1, 0, %p15;
	add.s32 	%r48, %r43, %r47;
	ld.global.u32 	%r49, [%rd12+-4];
	setp.gt.s32 	%p16, %r2, %r49;
	selp.u32 	%r50, 1, 0, %p16;
	add.s32 	%r51, %r46, %r50;
	setp.ge.s32 	%p17, %r2, %r49;
	selp.u32 	%r52, 1, 0, %p17;
	add.s32 	%r53, %r48, %r52;
	ld.global.u32 	%r54, [%rd12];
	setp.gt.s32 	%p18, %r2, %r54;
	selp.u32 	%r55, 1, 0, %p18;
	add.s32 	%r56, %r51, %r55;
	setp.ge.s32 	%p19, %r2, %r54;
	selp.u32 	%r57, 1, 0, %p19;
	add.s32 	%r58, %r53, %r57;
	ld.global.u32 	%r59, [%rd12+4];
	setp.gt.s32 	%p20, %r2, %r59;
	selp.u32 	%r60, 1, 0, %p20;
	add.s32 	%r61, %r56, %r60;
	setp.ge.s32 	%p21, %r2, %r59;
	selp.u32 	%r62, 1, 0, %p21;
	add.s32 	%r63, %r58, %r62;
	ld.global.u32 	%r64, [%rd12+8];
	setp.gt.s32 	%p22, %r2, %r64;
	selp.u32 	%r65, 1, 0, %p22;
	add.s32 	%r66, %r61, %r65;
	setp.ge.s32 	%p23, %r2, %r64;
	selp.u32 	%r67, 1, 0, %p23;
	add.s32 	%r68, %r63, %r67;
	ld.global.u32 	%r69, [%rd12+12];
	setp.gt.s32 	%p24, %r2, %r69;
	selp.u32 	%r70, 1, 0, %p24;
	add.s32 	%r71, %r66, %r70;
	setp.ge.s32 	%p25, %r2, %r69;
	selp.u32 	%r72, 1, 0, %p25;
	add.s32 	%r73, %r68, %r72;
	ld.global.u32 	%r74, [%rd12+16];
	setp.gt.s32 	%p26, %r2, %r74;
	selp.u32 	%r75, 1, 0, %p26;
	add.s32 	%r76, %r71, %r75;
	setp.ge.s32 	%p27, %r2, %r74;
	selp.u32 	%r77, 1, 0, %p27;
	add.s32 	%r78, %r73, %r77;
	ld.global.u32 	%r79, [%rd12+20];
	setp.gt.s32 	%p28, %r2, %r79;
	selp.u32 	%r80, 1, 0, %p28;
	add.s32 	%r81, %r76, %r80;
	setp.ge.s32 	%p29, %r2, %r79;
	selp.u32 	%r82, 1, 0, %p29;
	add.s32 	%r83, %r78, %r82;
	ld.global.u32 	%r84, [%rd12+24];
	setp.gt.s32 	%p30, %r2, %r84;
	selp.u32 	%r85, 1, 0, %p30;
	add.s32 	%r86, %r81, %r85;
	setp.ge.s32 	%p31, %r2, %r84;
	selp.u32 	%r87, 1, 0, %p31;
	add.s32 	%r88, %r83, %r87;
	ld.global.u32 	%r89, [%rd12+28];
	setp.gt.s32 	%p32, %r2, %r89;
	selp.u32 	%r90, 1, 0, %p32;
	add.s32 	%r96, %r86, %r90;
	setp.ge.s32 	%p33, %r2, %r89;
	selp.u32 	%r91, 1, 0, %p33;
	add.s32 	%r95, %r88, %r91;
	add.s32 	%r94, %r94, 16;
	add.s64 	%rd12, %rd12, 64;
	setp.ne.s32 	%p34, %r94, 200000;
	@%p34 bra 	$L__BB0_2;
	setp.gt.s32 	%p35, %r9, %r95;
	setp.le.s32 	%p36, %r9, %r96;
	or.pred  	%p37, %p35, %p36;
	@%p37 bra 	$L__BB0_5;
	add.u64 	%rd8, %SP, 0;
	add.u64 	%rd9, %SPL, 0;
	st.local.u32 	[%rd9], %r2;
	mov.u64 	%rd10, $str;
	cvta.global.u64 	%rd11, %rd10;
	{ // callseq 0, 0
	.param .b64 param0;
	st.param.b64 	[param0], %rd11;
	.param .b64 param1;
	st.param.b64 	[param1], %rd8;
	.param .b32 retval0;
	call.uni (retval0), 
	vprintf, 
	(
	param0, 
	param1
	);
	ld.param.b32 	%r92, [retval0];
	} // callseq 0
$L__BB0_5:
	ret;

}


// ===== COMPILED SASS (sm_100) =====

	.target	sm_100

	.elftype	@"ET_EXEC"


//--------------------- .note.nv.tkinfo           --------------------------
	.section	.note.nv.tkinfo,"",@"SHT_NOTE"
	.sectionflags	@"SHF_NOTE_NV_TKINFO"
	.tkinfo
        /*0018*/ 	.word	0x00000002
        /*0030*/ 	.string	""
        /*0030*/ 	.string	"ptxas"
        /*0030*/ 	.string	"Cuda compilation tools, release 13.0, V13.0.88"
        /*0030*/ 	.string	"Build cuda_13.0.r13.0/compiler.36424714_0"
        /*0030*/ 	.string	"-arch sm_100 -m 64 "



//--------------------- .note.nv.cuinfo           --------------------------
	.section	.note.nv.cuinfo,"",@"SHT_NOTE"
	.sectionflags	@"SHF_NOTE_NV_CUINFO"
        /*0018*/ 	.short	0x0002
        /*001a*/ 	.short	0x0064
        /*001c*/ 	.short	0x0082
	.zero		2


//--------------------- .nv.info                  --------------------------
	.section	.nv.info,"",@"SHT_CUDA_INFO"
	.align	4


	//----- nvinfo : EIATTR_REGCOUNT
	.align		4
        /*0000*/ 	.byte	0x04, 0x2f
        /*0002*/ 	.short	(.L_2 - .L_1)
	.align		4
.L_1:
        /*0004*/ 	.word	index@(_Z13cuda_kthsmallPKii)
        /*0008*/ 	.word	0x00000020


	//----- nvinfo : EIATTR_FRAME_SIZE
	.align		4
.L_2:
        /*000c*/ 	.byte	0x04, 0x11
        /*000e*/ 	.short	(.L_4 - .L_3)
	.align		4
.L_3:
        /*0010*/ 	.word	index@(_Z13cuda_kthsmallPKii)
        /*0014*/ 	.word	0x00000008


	//----- nvinfo : EIATTR_MIN_STACK_SIZE
	.align		4
.L_4:
        /*0018*/ 	.byte	0x04, 0x12
        /*001a*/ 	.short	(.L_6 - .L_5)
	.align		4
.L_5:
        /*001c*/ 	.word	index@(_Z13cuda_kthsmallPKii)
        /*0020*/ 	.word	0x00000008
.L_6:


//--------------------- .nv.compat                --------------------------
	.section	.nv.compat,"",@"SHT_CUDA_COMPAT_INFO"
	.align	4
        /*0000*/ 	.byte	0x02, 0x09, 0x00, 0x00, 0x02, 0x02, 0x01, 0x00, 0x02, 0x05, 0x05, 0x00, 0x03, 0x07, 0x01, 0x01
        /*0010*/ 	.byte	0x02, 0x03, 0x00, 0x00, 0x02, 0x06, 0x01, 0x00, 0x04, 0x0b, 0x08, 0x00, 0x09, 0x00, 0x00, 0x00
        /*0020*/ 	.byte	0x00, 0x00, 0x00, 0x00


//--------------------- .nv.info._Z13cuda_kthsmallPKii --------------------------
	.section	.nv.info._Z13cuda_kthsmallPKii,"",@"SHT_CUDA_INFO"
	.sectionflags	@""
	.align	4


	//----- nvinfo : EIATTR_CUDA_API_VERSION
	.align		4
        /*0000*/ 	.byte	0x04, 0x37
        /*0002*/ 	.short	(.L_8 - .L_7)
.L_7:
        /*0004*/ 	.word	0x00000082


	//----- nvinfo : EIATTR_KPARAM_INFO
	.align		4
.L_8:
        /*0008*/ 	.byte	0x04, 0x17
        /*000a*/ 	.short	(.L_10 - .L_9)
.L_9:
        /*000c*/ 	.word	0x00000000
        /*0010*/ 	.short	0x0001
        /*0012*/ 	.short	0x0008
        /*0014*/ 	.byte	0x00, 0xf0, 0x11, 0x00


	//----- nvinfo : EIATTR_KPARAM_INFO
	.align		4
.L_10:
        /*0018*/ 	.byte	0x04, 0x17
        /*001a*/ 	.short	(.L_12 - .L_11)
.L_11:
        /*001c*/ 	.word	0x00000000
        /*0020*/ 	.short	0x0000
        /*0022*/ 	.short	0x0000
        /*0024*/ 	.byte	0x00, 0xf5, 0x21, 0x00


	//----- nvinfo : EIATTR_SPARSE_MMA_MASK
	.align		4
.L_12:
        /*0028*/ 	.byte	0x03, 0x50
        /*002a*/ 	.short	0x0000


	//----- nvinfo : EIATTR_MAXREG_COUNT
	.align		4
        /*002c*/ 	.byte	0x03, 0x1b
        /*002e*/ 	.short	0x00ff


	//----- nvinfo : EIATTR_EXTERNS
	.align		4
        /*0030*/ 	.byte	0x04, 0x0f
        /*0032*/ 	.short	(.L_14 - .L_13)


	//   ....[0]....
	.align		4
.L_13:
        /*0034*/ 	.word	index@(vprintf)


	//----- nvinfo : EIATTR_MERCURY_ISA_VERSION
	.align		4
.L_14:
        /*0038*/ 	.byte	0x03, 0x5f
        /*003a*/ 	.short	0x0101


	//----- nvinfo : EIATTR_VRC_CTA_INIT_COUNT
	.align		4
        /*003c*/ 	.byte	0x02, 0x4a
	.zero		1
	.zero		1


	//----- nvinfo : EIATTR_SYSCALL_OFFSETS
	.align		4
        /*0040*/ 	.byte	0x04, 0x46
        /*0042*/ 	.short	(.L_16 - .L_15)


	//   ....[0]....
.L_15:
        /*0044*/ 	.word	0x00000980


	//----- nvinfo : EIATTR_EXIT_INSTR_OFFSETS
	.align		4
.L_16:
        /*0048*/ 	.byte	0x04, 0x1c
        /*004a*/ 	.short	(.L_18 - .L_17)


	//   ....[0]....
.L_17:
        /*004c*/ 	.word	0x000000b0


	//   ....[1]....
        /*0050*/ 	.word	0x00000900


	//   ....[2]....
        /*0054*/ 	.word	0x00000990


	//----- nvinfo : EIATTR_CRS_STACK_SIZE
	.align		4
.L_18:
        /*0058*/ 	.byte	0x04, 0x1e
        /*005a*/ 	.short	(.L_20 - .L_19)
.L_19:
        /*005c*/ 	.word	0x00000000


	//----- nvinfo : EIATTR_CBANK_PARAM_SIZE
	.align		4
.L_20:
        /*0060*/ 	.byte	0x03, 0x19
        /*0062*/ 	.short	0x000c


	//----- nvinfo : EIATTR_PARAM_CBANK
	.align		4
        /*0064*/ 	.byte	0x04, 0x0a
        /*0066*/ 	.short	(.L_22 - .L_21)
	.align		4
.L_21:
        /*0068*/ 	.word	index@(.nv.constant0._Z13cuda_kthsmallPKii)
        /*006c*/ 	.short	0x0380
        /*006e*/ 	.short	0x000c


	//----- nvinfo : EIATTR_SW_WAR
	.align		4
.L_22:
        /*0070*/ 	.byte	0x04, 0x36
        /*0072*/ 	.short	(.L_24 - .L_23)
.L_23:
        /*0074*/ 	.word	0x00000008
.L_24:


//--------------------- .nv.callgraph             --------------------------
	.section	.nv.callgraph,"",@"SHT_CUDA_CALLGRAPH"
	.align	4
	.sectionentsize	8
	.align		4
        /*0000*/ 	.word	0x00000000
	.align		4
        /*0004*/ 	.word	0xffffffff
	.align		4
        /*0008*/ 	.word	index@(_Z13cuda_kthsmallPKii)
	.align		4
        /*000c*/ 	.word	index@(vprintf)
	.align		4
        /*0010*/ 	.word	0x00000000
	.align		4
        /*0014*/ 	.word	0xfffffffe
	.align		4
        /*0018*/ 	.word	0x00000000
	.align		4
        /*001c*/ 	.word	0xfffffffd
	.align		4
        /*0020*/ 	.word	0x00000000
	.align		4
        /*0024*/ 	.word	0xfffffffc


//--------------------- .nv.constant4             --------------------------
	.section	.nv.constant4,"a",@progbits
	.align	8
	.align		8
.nv.constant4:
        /*0000*/ 	.dword	vprintf
	.align		8
        /*0008*/ 	.dword	$str


//--------------------- .text._Z13cuda_kthsmallPKii --------------------------
	.section	.text._Z13cuda_kthsmallPKii,"ax",@progbits
	.align	128
        .global         _Z13cuda_kthsmallPKii
        .type           _Z13cuda_kthsmallPKii,@function
        .size           _Z13cuda_kthsmallPKii,(.L_x_3 - _Z13cuda_kthsmallPKii)
        .other          _Z13cuda_kthsmallPKii,@"STO_CUDA_ENTRY STV_DEFAULT"
_Z13cuda_kthsmallPKii:
.text._Z13cuda_kthsmallPKii:
[----:B------:R-:W0:Y:S01]  /*0000*/  LDC R1, c[0x0][0x37c] ;  /* 0x0000df00ff017b82 */ /* 0x000e220000000800 */
[----:B------:R-:W1:Y:S01]  /*0010*/  S2R R5, SR_CTAID.X ;  /* 0x0000000000057919 */ /* 0x000e620000002500 */
[----:B------:R-:W2:Y:S01]  /*0020*/  LDCU UR5, c[0x0][0x2fc] ;  /* 0x00005f80ff0577ac */ /* 0x000ea20008000800 */
[----:B0-----:R-:W-:Y:S01]  /*0030*/  VIADD R1, R1, 0xfffffff8 ;  /* 0xfffffff801017836 */ /* 0x001fe20000000000 */
[----:B------:R-:W1:Y:S01]  /*0040*/  S2R R0, SR_TID.X ;  /* 0x0000000000007919 */ /* 0x000e620000002100 */
[----:B------:R-:W1:Y:S01]  /*0050*/  LDCU UR6, c[0x0][0x360] ;  /* 0x00006c00ff0677ac */ /* 0x000e620008000800 */
[----:B------:R-:W0:Y:S02]  /*0060*/  LDCU UR4, c[0x0][0x2f8] ;  /* 0x00005f00ff0477ac */ /* 0x000e240008000800 */
[----:B0-----:R-:W-:-:S05]  /*0070*/  IADD3 R6, P1, PT, R1, UR4, RZ ;  /* 0x0000000401067c10 */ /* 0x001fca000ff3e0ff */
[----:B--2---:R-:W-:Y:S02]  /*0080*/  IMAD.X R7, RZ, RZ, UR5, P1 ;  /* 0x00000005ff077e24 */ /* 0x004fe400088e06ff */
[----:B-1----:R-:W-:-:S05]  /*0090*/  IMAD R5, R5, UR6, R0 ;  /* 0x0000000605057c24 */ /* 0x002fca000f8e0200 */
[----:B------:R-:W-:-:S13]  /*00a0*/  ISETP.GT.AND P0, PT, R5, 0x30d3f, PT ;  /* 0x00030d3f0500780c */ /* 0x000fda0003f04270 */
[----:B------:R-:W-:Y:S05]  /*00b0*/  @P0 EXIT ;  /* 0x000000000000094d */ /* 0x000fea0003800000 */
[----:B------:R-:W0:Y:S01]  /*00c0*/  LDC.64 R2, c[0x0][0x380] ;  /* 0x0000e000ff027b82 */ /* 0x000e220000000a00 */
[----:B------:R-:W1:Y:S01]  /*00d0*/  LDCU.64 UR4, c[0x0][0x380] ;  /* 0x00007000ff0477ac */ /* 0x000e620008000a00 */
[----:B------:R-:W2:Y:S01]  /*00e0*/  LDCU.64 UR6, c[0x0][0x358] ;  /* 0x00006b00ff0677ac */ /* 0x000ea20008000a00 */
[----:B------:R-:W-:Y:S02]  /*00f0*/  HFMA2 R8, -RZ, RZ, 0, 0 ;  /* 0x00000000ff087431 */ /* 0x000fe400000001ff */
[----:B------:R-:W-:Y:S01]  /*0100*/  IMAD.MOV.U32 R4, RZ, RZ, RZ ;  /* 0x000000ffff047224 */ /* 0x000fe200078e00ff */
[----:B-1----:R-:W-:-:S04]  /*0110*/  UIADD3 UR4, UP0, UPT, UR4, 0x20, URZ ;  /* 0x0000002004047890 */ /* 0x002fc8000ff1e0ff */
[----:B------:R-:W-:Y:S01]  /*0120*/  UIADD3.X UR5, UPT, UPT, URZ, UR5, URZ, UP0, !UPT ;  /* 0x00000005ff057290 */ /* 0x000fe200087fe4ff */
[----:B0-----:R-:W-:-:S05]  /*0130*/  IMAD.WIDE R2, R5, 0x4, R2 ;  /* 0x0000000405027825 */ /* 0x001fca00078e0202 */
[----:B--2---:R0:W5:Y:S02]  /*0140*/  LDG.E R0, desc[UR6][R2.64] ;  /* 0x0000000602007981 */ /* 0x004164000c1e1900 */
[----:B0-----:R-:W-:Y:S02]  /*0150*/  IMAD.U32 R3, RZ, RZ, UR5 ;  /* 0x00000005ff037e24 */ /* 0x001fe4000f8e00ff */
[----:B------:R-:W-:Y:S01]  /*0160*/  IMAD.U32 R2, RZ, RZ, UR4 ;  /* 0x00000004ff027e24 */ /* 0x000fe2000f8e00ff */
[----:B------:R-:W-:-:S06]  /*0170*/  UMOV UR4, URZ ;  /* 0x000000ff00047c82 */ /* 0x000fcc0008000000 */
.L_x_0:
[----:B------:R-:W2:Y:S04]  /*0180*/  LDG.E R29, desc[UR6][R2.64+-0x20] ;  /* 0xffffe006021d7981 */ /* 0x000ea8000c1e1900 */
[----:B------:R-:W3:Y:S04]  /*0190*/  LDG.E R10, desc[UR6][R2.64+-0x1c] ;  /* 0xffffe406020a7981 */ /* 0x000ee8000c1e1900 */
[----:B------:R-:W4:Y:S04]  /*01a0*/  LDG.E R14, desc[UR6][R2.64+-0x18] ;  /* 0xffffe806020e7981 */ /* 0x000f28000c1e1900 */
        /* <DEDUP_REMOVED lines=12> */
[----:B------:R-:W4:Y:S01]  /*0270*/  LDG.E R5, desc[UR6][R2.64+0x1c] ;  /* 0x00001c0602057981 */ /* 0x000f22000c1e1900 */
[----:B------:R-:W-:Y:S01]  /*0280*/  IADD3 R12, PT, PT, R4, 0x1, RZ ;  /* 0x00000001040c7810 */ /* 0x000fe20007ffe0ff */
[----:B------:R-:W-:-:S04]  /*0290*/  UIADD3 UR4, UPT, UPT, UR4, 0x10, URZ ;  /* 0x0000001004047890 */ /* 0x000fc8000fffe0ff */
[----:B------:R-:W-:Y:S01]  /*02a0*/  UISETP.NE.AND UP0, UPT, UR4, 0x30d40, UPT ;  /* 0x00030d400400788c */ /* 0x000fe2000bf05270 */
[CC--:B--2--5:R-:W-:Y:S02]  /*02b0*/  ISETP.GT.AND P0, PT, R0.reuse, R29.reuse, PT ;  /* 0x0000001d0000720c */ /* 0x0e4fe40003f04270 */
[C---:B------:R-:W-:Y:S02]  /*02c0*/  ISETP.GE.AND P1, PT, R0.reuse, R29, PT ;  /* 0x0000001d0000720c */ /* 0x040fe40003f26270 */
[CC--:B---3--:R-:W-:Y:S02]  /*02d0*/  ISETP.GT.AND P2, PT, R0.reuse, R10.reuse, PT ;  /* 0x0000000a0000720c */ /* 0x0c8fe40003f44270 */
[----:B------:R-:W-:Y:S01]  /*02e0*/  ISETP.GE.AND P3, PT, R0, R10, PT ;  /* 0x0000000a0000720c */ /* 0x000fe20003f66270 */
[----:B------:R-:W-:-:S06]  /*02f0*/  VIADD R10, R8, 0x1 ;  /* 0x00000001080a7836 */ /* 0x000fcc0000000000 */
[----:B------:R-:W-:Y:S01]  /*0300*/  @!P0 IMAD.MOV R10, RZ, RZ, R8 ;  /* 0x000000ffff0a8224 */ /* 0x000fe200078e0208 */
[CC--:B----4-:R-:W-:Y:S01]  /*0310*/  ISETP.GT.AND P0, PT, R0.reuse, R14.reuse, PT ;  /* 0x0000000e0000720c */ /* 0x0d0fe20003f04270 */
[----:B------:R-:W-:Y:S01]  /*0320*/  @!P1 IMAD.MOV R12, RZ, RZ, R4 ;  /* 0x000000ffff0c9224 */ /* 0x000fe200078e0204 */
[----:B------:R-:W-:Y:S01]  /*0330*/  ISETP.GE.AND P1, PT, R0, R14, PT ;  /* 0x0000000e0000720c */ /* 0x000fe20003f26270 */
[----:B------:R-:W-:Y:S02]  /*0340*/  VIADD R4, R10, 0x1 ;  /* 0x000000010a047836 */ /* 0x000fe40000000000 */
[----:B------:R-:W-:Y:S01]  /*0350*/  @!P2 IMAD.MOV R4, RZ, RZ, R10 ;  /* 0x000000ffff04a224 */ /* 0x000fe200078e020a */
[----:B------:R-:W-:Y:S01]  /*0360*/  IADD3 R8, PT, PT, R12, 0x1, RZ ;  /* 0x000000010c087810 */ /* 0x000fe20007ffe0ff */
[----:B------:R-:W-:Y:S01]  /*0370*/  @!P3 IMAD.MOV R8, RZ, RZ, R12 ;  /* 0x000000ffff08b224 */ /* 0x000fe200078e020c */
[-C--:B------:R-:W-:Y:S01]  /*0380*/  ISETP.GT.AND P2, PT, R0, R16.reuse, PT ;  /* 0x000000100000720c */ /* 0x080fe20003f44270 */
[----:B------:R-:W-:Y:S01]  /*0390*/  VIADD R10, R4, 0x1 ;  /* 0x00000001040a7836 */ /* 0x000fe20000000000 */
[----:B------:R-:W-:-:S02]  /*03a0*/  ISETP.GE.AND P3, PT, R0, R16, PT ;  /* 0x000000100000720c */ /* 0x000fc40003f66270 */
[----:B------:R-:W-:Y:S01]  /*03b0*/  IADD3 R12, PT, PT, R8, 0x1, RZ ;  /* 0x00000001080c7810 */ /* 0x000fe20007ffe0ff */
[----:B------:R-:W-:Y:S01]  /*03c0*/  @!P0 IMAD.MOV R10, RZ, RZ, R4 ;  /* 0x000000ffff0a8224 */ /* 0x000fe200078e0204 */
[CC--:B------:R-:W-:Y:S01]  /*03d0*/  ISETP.GT.AND P0, PT, R0.reuse, R18.reuse, PT ;  /* 0x000000120000720c */ /* 0x0c0fe20003f04270 */
[----:B------:R-:W-:Y:S01]  /*03e0*/  @!P1 IMAD.MOV R12, RZ, RZ, R8 ;  /* 0x000000ffff0c9224 */ /* 0x000fe200078e0208 */
[----:B------:R-:W-:Y:S01]  /*03f0*/  ISETP.GE.AND P1, PT, R0, R18, PT ;  /* 0x000000120000720c */ /* 0x000fe20003f26270 */
[----:B------:R-:W-:-:S03]  /*0400*/  VIADD R4, R10, 0x1 ;  /* 0x000000010a047836 */ /* 0x000fc60000000000 */
[----:B------:R-:W-:Y:S01]  /*0410*/  IADD3 R8, PT, PT, R12, 0x1, RZ ;  /* 0x000000010c087810 */ /* 0x000fe20007ffe0ff */
[----:B------:R-:W-:Y:S01]  /*0420*/  @!P2 IMAD.MOV R4, RZ, RZ, R10 ;  /* 0x000000ffff04a224 */ /* 0x000fe200078e020a */
[CC--:B------:R-:W-:Y:S01]  /*0430*/  ISETP.GT.AND P2, PT, R0.reuse, R27.reuse, PT ;  /* 0x0000001b0000720c */ /* 0x0c0fe20003f44270 */
        /* <DEDUP_REMOVED lines=17> */
[CC--:B------:R-:W-:Y:S01]  /*0550*/  ISETP.GE.AND P0, PT, R0.reuse, R21.reuse, PT ;  /* 0x000000150000720c */ /* 0x0c0fe20003f06270 */
[----:B------:R-:W-:Y:S01]  /*0560*/  @!P1 IMAD.MOV R12, RZ, RZ, R8 ;  /* 0x000000ffff0c9224 */ /* 0x000fe200078e0208 */
[----:B------:R-:W-:Y:S01]  /*0570*/  ISETP.GT.AND P1, PT, R0, R21, PT ;  /* 0x000000150000720c */ /* 0x000fe20003f24270 */
        /* <DEDUP_REMOVED lines=9> */
[CC--:B------:R-:W-:Y:S01]  /*0610*/  ISETP.GE.AND P0, PT, R0.reuse, R17.reuse, PT ;  /* 0x000000110000720c */ /* 0x0c0fe20003f06270 */
[----:B------:R-:W-:Y:S01]  /*0620*/  @!P1 IMAD.MOV R10, RZ, RZ, R4 ;  /* 0x000000ffff0a9224 */ /* 0x000fe200078e0204 */
[----:B------:R-:W-:Y:S02]  /*0630*/  ISETP.GT.AND P1, PT, R0, R17, PT ;  /* 0x000000110000720c */ /* 0x000fe40003f24270 */
[----:B------:R-:W-:Y:S01]  /*0640*/  IADD3 R8, PT, PT, R12, 0x1, RZ ;  /* 0x000000010c087810 */ /* 0x000fe20007ffe0ff */
[----:B------:R-:W-:Y:S02]  /*0650*/  VIADD R4, R10, 0x1 ;  /* 0x000000010a047836 */ /* 0x000fe40000000000 */
        /* <DEDUP_REMOVED lines=27> */
[----:B------:R-:W-:-:S02]  /*0810*/  ISETP.GE.AND P2, PT, R0, R5, PT ;  /* 0x000000050000720c */ /* 0x000fc40003f46270 */
[----:B------:R-:W-:Y:S01]  /*0820*/  IADD3 R5, PT, PT, R4, 0x1, RZ ;  /* 0x0000000104057810 */ /* 0x000fe20007ffe0ff */
[C---:B------:R-:W-:Y:S01]  /*0830*/  VIADD R9, R8.reuse, 0x1 ;  /* 0x0000000108097836 */ /* 0x040fe20000000000 */
[----:B------:R-:W-:Y:S01]  /*0840*/  @!P0 IADD3 R9, PT, PT, R8, RZ, RZ ;  /* 0x000000ff08098210 */ /* 0x000fe20007ffe0ff */
[----:B------:R-:W-:Y:S01]  /*0850*/  @!P1 IMAD.MOV R5, RZ, RZ, R4 ;  /* 0x000000ffff059224 */ /* 0x000fe200078e0204 */
[----:B------:R-:W-:-:S03]  /*0860*/  IADD3 R2, P0, PT, R2, 0x40, RZ ;  /* 0x0000004002027810 */ /* 0x000fc60007f1e0ff */
[----:B------:R-:W-:Y:S01]  /*0870*/  VIADD R8, R5, 0x1 ;  /* 0x0000000105087836 */ /* 0x000fe20000000000 */
[----:B------:R-:W-:Y:S01]  /*0880*/  IADD3.X R3, PT, PT, RZ, R3, RZ, P0, !PT ;  /* 0x00000003ff037210 */ /* 0x000fe200007fe4ff */
[----:B------:R-:W-:Y:S02]  /*0890*/  VIADD R4, R9, 0x1 ;  /* 0x0000000109047836 */ /* 0x000fe40000000000 */
[----:B------:R-:W-:Y:S02]  /*08a0*/  @!P3 IMAD.MOV R8, RZ, RZ, R5 ;  /* 0x000000ffff08b224 */ /* 0x000fe400078e0205 */
[----:B------:R-:W-:Y:S01]  /*08b0*/  @!P2 IMAD.MOV R4, RZ, RZ, R9 ;  /* 0x000000ffff04a224 */ /* 0x000fe200078e0209 */
[----:B------:R-:W-:Y:S06]  /*08c0*/  BRA.U UP0, `(.L_x_0) ;  /* 0xfffffff9002c7547 */ /* 0x000fec000b83ffff */
[----:B------:R-:W0:Y:S02]  /*08d0*/  LDCU UR4, c[0x0][0x388] ;  /* 0x00007100ff0477ac */ /* 0x000e240008000800 */
[----:B0-----:R-:W-:-:S04]  /*08e0*/  ISETP.GE.AND P0, PT, R8, UR4, PT ;  /* 0x0000000408007c0c */ /* 0x001fc8000bf06270 */
[----:B------:R-:W-:-:S13]  /*08f0*/  ISETP.LT.OR P0, PT, R4, UR4, P0 ;  /* 0x0000000404007c0c */ /* 0x000fda0008701670 */
[----:B------:R-:W-:Y:S05]  /*0900*/  @P0 EXIT ;  /* 0x000000000000094d */ /* 0x000fea0003800000 */
[----:B------:R-:W-:Y:S01]  /*0910*/  MOV R2, 0x0 ;  /* 0x0000000000027802 */ /* 0x000fe20000000f00 */
[----:B------:R0:W-:Y:S01]  /*0920*/  STL [R1], R0 ;  /* 0x0000000001007387 */ /* 0x0001e20000100800 */
[----:B------:R-:W1:Y:S04]  /*0930*/  LDCU.64 UR4, c[0x4][0x8] ;  /* 0x01000100ff0477ac */ /* 0x000e680008000a00 */
[----:B------:R-:W2:Y:S01]  /*0940*/  LDC.64 R2, c[0x4][R2] ;  /* 0x0100000002027b82 */ /* 0x000ea20000000a00 */
[----:B-1----:R-:W-:Y:S01]  /*0950*/  MOV R4, UR4 ;  /* 0x0000000400047c02 */ /* 0x002fe20008000f00 */
[----:B0-----:R-:W-:-:S07]  /*0960*/  IMAD.U32 R5, RZ, RZ, UR5 ;  /* 0x00000005ff057e24 */ /* 0x001fce000f8e00ff */
[----:B------:R-:W-:-:S07]  /*0970*/  LEPC R20, `(.L_x_1) ;  /* 0x000000001014794e */ /* 0x000fce0000000000 */
[----:B--2---:R-:W-:Y:S05]  /*0980*/  CALL.ABS.NOINC R2 ;  /* 0x0000000002007343 */ /* 0x004fea0003c00000 */
.L_x_1:
[----:B------:R-:W-:Y:S05]  /*0990*/  EXIT ;  /* 0x000000000000794d */ /* 0x000fea0003800000 */
.L_x_2:
[----:B------:R-:W-:-:S00]  /*09a0*/  BRA `(.L_x_2) ;  /* 0xfffffffc00fc7947 */ /* 0x000fc0000383ffff */
[----:B------:R-:W-:-:S00]  /*09b0*/  NOP ;  /* 0x0000000000007918 */ /* 0x000fc00000000000 */
        /* <DEDUP_REMOVED lines=12> */
.L_x_3:


//--------------------- .nv.global.init           --------------------------
	.section	.nv.global.init,"aw",@progbits
.nv.global.init:
	.type		$str,@object
	.size		$str,(.L_0 - $str)
$str:
        /*0000*/ 	.byte	0x46, 0x6f, 0x75, 0x6e, 0x64, 0x2c, 0x20, 0x25, 0x64, 0x0a, 0x00
.L_0:


//--------------------- .nv.shared.reserved.0     --------------------------
	.section	.nv.shared.reserved.0,"aw",@nobits
	.weak		__nv_reservedSMEM_offset_0_alias
	.size		__nv_reservedSMEM_offset_0_alias, 0, 64
	.other		__nv_reservedSMEM_offset_0_alias,@"STO_CUDA_RESERVED_SHARED STV_DEFAULT"
__nv_reservedSMEM_offset_0_alias:
	.zero		0
	.zero		64


//--------------------- .nv.constant0._Z13cuda_kthsmallPKii --------------------------
	.section	.nv.constant0._Z13cuda_kthsmallPKii,"a",@progbits
	.sectionflags	@""
	.align	4
.nv.constant0._Z13cuda_kthsmallPKii:
	.zero		908


//--------------------- SYMBOLS --------------------------

	.type		.nv.reservedSmem.offset0,@object
	.size		.nv.reservedSmem.offset0,0x4
	.type		vprintf,@function
